//
// Generated by NVIDIA NVVM Compiler
//
// Compiler Build ID: CL-36424714
// Cuda compilation tools, release 13.0, V13.0.88
// Based on NVVM 20.0.0
//

.version 9.0
.target sm_100
.address_size 64

	// .globl	_Z11print_hellov
.extern .func  (.param .b32 func_retval0) vprintf
(
	.param .b64 vprintf_param_0,
	.param .b64 vprintf_param_1
)
;
.global .align 1 .b8 $str[54] = {72, 101, 108, 108, 111, 32, 102, 114, 111, 109, 32, 58, 32, 98, 108, 111, 99, 107, 73, 100, 120, 32, 61, 32, 91, 37, 105, 32, 37, 105, 93, 44, 32, 116, 104, 114, 101, 97, 100, 73, 100, 120, 32, 61, 32, 91, 37, 105, 32, 37, 105, 93, 10};

.visible .entry _Z11print_hellov()
{
	.local .align 16 .b8 	__local_depot0[16];
	.reg .b64 	%SP;
	.reg .b64 	%SPL;
	.reg .b32 	%r<7>;
	.reg .b64 	%rd<5>;

	mov.u64 	%SPL, __local_depot0;
	cvta.local.u64 	%SP, %SPL;
	add.u64 	%rd1, %SP, 0;
	add.u64 	%rd2, %SPL, 0;
	mov.u32 	%r1, %ctaid.x;
	mov.u32 	%r2, %ctaid.y;
	mov.u32 	%r3, %tid.x;
	mov.u32 	%r4, %tid.y;
	st.local.v4.u32 	[%rd2], {%r1, %r2, %r3, %r4};
	mov.u64 	%rd3, $str;
	cvta.global.u64 	%rd4, %rd3;
	{ // callseq 0, 0
	.param .b64 param0;
	st.param.b64 	[param0], %rd4;
	.param .b64 param1;
	st.param.b64 	[param1], %rd1;
	.param .b32 retval0;
	call.uni (retval0), 
	vprintf, 
	(
	param0, 
	param1
	);
	ld.param.b32 	%r5, [retval0];
	} // callseq 0
	ret;

}


// ===== COMPILED SASS (sm_100) =====

	.target	sm_100

	.elftype	@"ET_EXEC"


//--------------------- .note.nv.tkinfo           --------------------------
	.section	.note.nv.tkinfo,"",@"SHT_NOTE"
	.sectionflags	@"SHF_NOTE_NV_TKINFO"
	.tkinfo
        /*0018*/ 	.word	0x00000002
        /*0030*/ 	.string	""
        /*0030*/ 	.string	"ptxas"
        /*0030*/ 	.string	"Cuda compilation tools, release 13.0, V13.0.88"
        /*0030*/ 	.string	"Build cuda_13.0.r13.0/compiler.36424714_0"
        /*0030*/ 	.string	"-arch sm_100 -m 64 "



//--------------------- .note.nv.cuinfo           --------------------------
	.section	.note.nv.cuinfo,"",@"SHT_NOTE"
	.sectionflags	@"SHF_NOTE_NV_CUINFO"
        /*0018*/ 	.short	0x0002
        /*001a*/ 	.short	0x0064
        /*001c*/ 	.short	0x0082
	.zero		2


//--------------------- .nv.info                  --------------------------
	.section	.nv.info,"",@"SHT_CUDA_INFO"
	.align	4


	//----- nvinfo : EIATTR_REGCOUNT
	.align		4
        /*0000*/ 	.byte	0x04, 0x2f
        /*0002*/ 	.short	(.L_2 - .L_1)
	.align		4
.L_1:
        /*0004*/ 	.word	index@(_Z11print_hellov)
        /*0008*/ 	.word	0x00000018


	//----- nvinfo : EIATTR_FRAME_SIZE
	.align		4
.L_2:
        /*000c*/ 	.byte	0x04, 0x11
        /*000e*/ 	.short	(.L_4 - .L_3)
	.align		4
.L_3:
        /*0010*/ 	.word	index@(_Z11print_hellov)
        /*0014*/ 	.word	0x00000010


	//----- nvinfo : EIATTR_MIN_STACK_SIZE
	.align		4
.L_4:
        /*0018*/ 	.byte	0x04, 0x12
        /*001a*/ 	.short	(.L_6 - .L_5)
	.align		4
.L_5:
        /*001c*/ 	.word	index@(_Z11print_hellov)
        /*0020*/ 	.word	0x00000010
.L_6:


//--------------------- .nv.compat                --------------------------
	.section	.nv.compat,"",@"SHT_CUDA_COMPAT_INFO"
	.align	4
        /*0000*/ 	.byte	0x02, 0x09, 0x00, 0x00, 0x02, 0x02, 0x01, 0x00, 0x02, 0x05, 0x05, 0x00, 0x03, 0x07, 0x01, 0x01
        /*0010*/ 	.byte	0x02, 0x03, 0x00, 0x00, 0x02, 0x06, 0x01, 0x00, 0x04, 0x0b, 0x08, 0x00, 0x09, 0x00, 0x00, 0x00
        /*0020*/ 	.byte	0x00, 0x00, 0x00, 0x00


//--------------------- .nv.info._Z11print_hellov --------------------------
	.section	.nv.info._Z11print_hellov,"",@"SHT_CUDA_INFO"
	.sectionflags	@""
	.align	4


	//----- nvinfo : EIATTR_CUDA_API_VERSION
	.align		4
        /*0000*/ 	.byte	0x04, 0x37
        /*0002*/ 	.short	(.L_8 - .L_7)
.L_7:
        /*0004*/ 	.word	0x00000082


	//----- nvinfo : EIATTR_SPARSE_MMA_MASK
	.align		4
.L_8:
        /*0008*/ 	.byte	0x03, 0x50
        /*000a*/ 	.short	0x0000


	//----- nvinfo : EIATTR_MAXREG_COUNT
	.align		4
        /*000c*/ 	.byte	0x03, 0x1b
        /*000e*/ 	.short	0x00ff


	//----- nvinfo : EIATTR_EXTERNS
	.align		4
        /*0010*/ 	.byte	0x04, 0x0f
        /*0012*/ 	.short	(.L_10 - .L_9)


	//   ....[0]....
	.align		4
.L_9:
        /*0014*/ 	.word	index@(vprintf)


	//----- nvinfo : EIATTR_MERCURY_ISA_VERSION
	.align		4
.L_10:
        /*0018*/ 	.byte	0x03, 0x5f
        /*001a*/ 	.short	0x0101


	//----- nvinfo : EIATTR_VRC_CTA_INIT_COUNT
	.align		4
        /*001c*/ 	.byte	0x02, 0x4a
	.zero		1
	.zero		1


	//----- nvinfo : EIATTR_SYSCALL_OFFSETS
	.align		4
        /*0020*/ 	.byte	0x04, 0x46
        /*0022*/ 	.short	(.L_12 - .L_11)


	//   ....[0]....
.L_11:
        /*0024*/ 	.word	0x00000110


	//----- nvinfo : EIATTR_EXIT_INSTR_OFFSETS
	.align		4
.L_12:
        /*0028*/ 	.byte	0x04, 0x1c
        /*002a*/ 	.short	(.L_14 - .L_13)


	//   ....[0]....
.L_13:
        /*002c*/ 	.word	0x00000120


	//----- nvinfo : EIATTR_SW_WAR
	.align		4
.L_14:
        /*0030*/ 	.byte	0x04, 0x36
        /*0032*/ 	.short	(.L_16 - .L_15)
.L_15:
        /*0034*/ 	.word	0x00000008
.L_16:


//--------------------- .nv.callgraph             --------------------------
	.section	.nv.callgraph,"",@"SHT_CUDA_CALLGRAPH"
	.align	4
	.sectionentsize	8
	.align		4
        /*0000*/ 	.word	0x00000000
	.align		4
        /*0004*/ 	.word	0xffffffff
	.align		4
        /*0008*/ 	.word	index@(_Z11print_hellov)
	.align		4
        /*000c*/ 	.word	index@(vprintf)
	.align		4
        /*0010*/ 	.word	0x00000000
	.align		4
        /*0014*/ 	.word	0xfffffffe
	.align		4
        /*0018*/ 	.word	0x00000000
	.align		4
        /*001c*/ 	.word	0xfffffffd
	.align		4
        /*0020*/ 	.word	0x00000000
	.align		4
        /*0024*/ 	.word	0xfffffffc


//--------------------- .nv.constant4             --------------------------
	.section	.nv.constant4,"a",@progbits
	.align	8
	.align		8
.nv.constant4:
        /*0000*/ 	.dword	vprintf
	.align		8
        /*0008*/ 	.dword	$str


//--------------------- .text._Z11print_hellov    --------------------------
	.section	.text._Z11print_hellov,"ax",@progbits
	.align	128
        .global         _Z11print_hellov
        .type           _Z11print_hellov,@function
        .size           _Z11print_hellov,(.L_x_2 - _Z11print_hellov)
        .other          _Z11print_hellov,@"STO_CUDA_ENTRY STV_DEFAULT"
_Z11print_hellov:
.text._Z11print_hellov:
[----:B------:R-:W0:Y:S01]  /*0000*/  LDC R1, c[0x0][0x37c] ;  /* 0x0000df00ff017b82 */ /* 0x000e220000000800 */
[----:B------:R-:W1:Y:S01]  /*0010*/  S2R R8, SR_CTAID.X ;  /* 0x0000000000087919 */ /* 0x000e620000002500 */
[----:B0-----:R-:W-:Y:S01]  /*0020*/  VIADD R1, R1, 0xfffffff0 ;  /* 0xfffffff001017836 */ /* 0x001fe20000000000 */
[----:B------:R-:W-:Y:S01]  /*0030*/  MOV R0, 0x0 ;  /* 0x0000000000007802 */ /* 0x000fe20000000f00 */
[----:B------:R-:W0:Y:S01]  /*0040*/  LDCU UR4, c[0x0][0x2f8] ;  /* 0x00005f00ff0477ac */ /* 0x000e220008000800 */
[----:B------:R-:W1:Y:S03]  /*0050*/  S2R R9, SR_CTAID.Y ;  /* 0x0000000000097919 */ /* 0x000e660000002600 */
[----:B------:R2:W3:Y:S01]  /*0060*/  LDC.64 R2, c[0x4][R0] ;  /* 0x0100000000027b82 */ /* 0x0004e20000000a00 */
[----:B------:R-:W4:Y:S01]  /*0070*/  LDCU.64 UR6, c[0x4][0x8] ;  /* 0x01000100ff0677ac */ /* 0x000f220008000a00 */
[----:B------:R-:W1:Y:S01]  /*0080*/  S2R R10, SR_TID.X ;  /* 0x00000000000a7919 */ /* 0x000e620000002100 */
[----:B------:R-:W5:Y:S01]  /*0090*/  LDCU UR5, c[0x0][0x2fc] ;  /* 0x00005f80ff0577ac */ /* 0x000f620008000800 */
[----:B------:R-:W1:Y:S01]  /*00a0*/  S2R R11, SR_TID.Y ;  /* 0x00000000000b7919 */ /* 0x000e620000002200 */
[----:B0-----:R-:W-:Y:S01]  /*00b0*/  IADD3 R6, P0, PT, R1, UR4, RZ ;  /* 0x0000000401067c10 */ /* 0x001fe2000ff1e0ff */
[----:B----4-:R-:W-:Y:S01]  /*00c0*/  IMAD.U32 R4, RZ, RZ, UR6 ;  /* 0x00000006ff047e24 */ /* 0x010fe2000f8e00ff */
[----:B------:R-:W-:-:S03]  /*00d0*/  MOV R5, UR7 ;  /* 0x0000000700057c02 */ /* 0x000fc60008000f00 */
[----:B-----5:R-:W-:Y:S01]  /*00e0*/  IMAD.X R7, RZ, RZ, UR5, P0 ;  /* 0x00000005ff077e24 */ /* 0x020fe200080e06ff */
[----:B-1----:R2:W-:Y:S07]  /*00f0*/  STL.128 [R1], R8 ;  /* 0x0000000801007387 */ /* 0x0025ee0000100c00 */
[----:B------:R-:W-:-:S07]  /*0100*/  LEPC R20, `(.L_x_0) ;  /* 0x000000001014794e */ /* 0x000fce0000000000 */
[----:B--23--:R-:W-:Y:S05]  /*0110*/  CALL.ABS.NOINC R2 ;  /* 0x0000000002007343 */ /* 0x00cfea0003c00000 */
.L_x_0:
[----:B------:R-:W-:Y:S05]  /*0120*/  EXIT ;  /* 0x000000000000794d */ /* 0x000fea0003800000 */
.L_x_1:
[----:B------:R-:W-:-:S00]  /*0130*/  BRA `(.L_x_1) ;  /* 0xfffffffc00fc7947 */ /* 0x000fc0000383ffff */
[----:B------:R-:W-:-:S00]  /*0140*/  NOP ;  /* 0x0000000000007918 */ /* 0x000fc00000000000 */
        /* <DEDUP_REMOVED lines=11> */
.L_x_2:


//--------------------- .nv.global.init           --------------------------
	.section	.nv.global.init,"aw",@progbits
.nv.global.init:
	.type		$str,@object
	.size		$str,(.L_0 - $str)
$str:
        /*0000*/ 	.byte	0x48, 0x65, 0x6c, 0x6c, 0x6f, 0x20, 0x66, 0x72, 0x6f, 0x6d, 0x20, 0x3a, 0x20, 0x62, 0x6c, 0x6f
        /*0010*/ 	.byte	0x63, 0x6b, 0x49, 0x64, 0x78, 0x20, 0x3d, 0x20, 0x5b, 0x25, 0x69, 0x20, 0x25, 0x69, 0x5d, 0x2c
        /*0020*/ 	.byte	0x20, 0x74, 0x68, 0x72, 0x65, 0x61, 0x64, 0x49, 0x64, 0x78, 0x20, 0x3d, 0x20, 0x5b, 0x25, 0x69
        /*0030*/ 	.byte	0x20, 0x25, 0x69, 0x5d, 0x0a, 0x00
.L_0:


//--------------------- .nv.shared.reserved.0     --------------------------
	.section	.nv.shared.reserved.0,"aw",@nobits
	.weak		__nv_reservedSMEM_offset_0_alias
	.size		__nv_reservedSMEM_offset_0_alias, 0, 64
	.other		__nv_reservedSMEM_offset_0_alias,@"STO_CUDA_RESERVED_SHARED STV_DEFAULT"
__nv_reservedSMEM_offset_0_alias:
	.zero		0
	.zero		64


//--------------------- .nv.constant0._Z11print_hellov --------------------------
	.section	.nv.constant0._Z11print_hellov,"a",@progbits
	.sectionflags	@""
	.align	4
.nv.constant0._Z11print_hellov:
	.zero		896


//--------------------- SYMBOLS --------------------------

	.type		.nv.reservedSmem.offset0,@object
	.size		.nv.reservedSmem.offset0,0x4
	.type		vprintf,@function
